	.headerflags	@"EF_CUDA_TEXMODE_UNIFIED EF_CUDA_64BIT_ADDRESS EF_CUDA_ACCELERATORS EF_CUDA_SM90 EF_CUDA_VIRTUAL_SM(EF_CUDA_SM90)"
	.elftype	@"ET_EXEC"


//--------------------- .nv.info                  --------------------------
	.section	.nv.info,"",@"SHT_CUDA_INFO"
	.align	4


	//----- nvinfo : EIATTR_REGCOUNT
	.align		4
        /*0000*/ 	.byte	0x04, 0x2f
        /*0002*/ 	.short	(.L_3 - .L_2)
	.align		4
.L_2:
        /*0004*/ 	.word	index@(triton_poi_fused__native_batch_norm_legit_no_training_add_50)
        /*0008*/ 	.word	0x00000020


	//----- nvinfo : EIATTR_MIN_STACK_SIZE
	.align		4
.L_3:
        /*000c*/ 	.byte	0x04, 0x12
        /*000e*/ 	.short	(.L_5 - .L_4)
	.align		4
.L_4:
        /*0010*/ 	.word	index@(triton_poi_fused__native_batch_norm_legit_no_training_add_50)
        /*0014*/ 	.word	0x00000000


	//----- nvinfo : EIATTR_FRAME_SIZE
	.align		4
.L_5:
        /*0018*/ 	.byte	0x04, 0x11
        /*001a*/ 	.short	(.L_7 - .L_6)
	.align		4
.L_6:
        /*001c*/ 	.word	index@(triton_poi_fused__native_batch_norm_legit_no_training_add_50)
        /*0020*/ 	.word	0x00000000


	//----- nvinfo : EIATTR_MIN_STACK_SIZE
	.align		4
.L_7:
        /*0024*/ 	.byte	0x04, 0x12
        /*0026*/ 	.short	(.L_9 - .L_8)
	.align		4
.L_8:
        /*0028*/ 	.word	index@(triton_poi_fused__native_batch_norm_legit_no_training_add_50)
        /*002c*/ 	.word	0x00000000
.L_9:


//--------------------- .nv.info.triton_poi_fused__native_batch_norm_legit_no_training_add_50 --------------------------
	.section	.nv.info.triton_poi_fused__native_batch_norm_legit_no_training_add_50,"",@"SHT_CUDA_INFO"
	.sectionflags	@""
	.align	4


	//----- nvinfo : EIATTR_CUDA_API_VERSION
	.align		4
        /*0000*/ 	.byte	0x04, 0x37
        /*0002*/ 	.short	(.L_11 - .L_10)
.L_10:
        /*0004*/ 	.word	0x0000007c


	//----- nvinfo : EIATTR_KPARAM_INFO
	.align		4
.L_11:
        /*0008*/ 	.byte	0x04, 0x17
        /*000a*/ 	.short	(.L_13 - .L_12)
.L_12:
        /*000c*/ 	.word	0x00000000
        /*0010*/ 	.short	0x0007
        /*0012*/ 	.short	0x0038
        /*0014*/ 	.byte	0x00, 0xf0, 0x11, 0x00


	//----- nvinfo : EIATTR_KPARAM_INFO
	.align		4
.L_13:
        /*0018*/ 	.byte	0x04, 0x17
        /*001a*/ 	.short	(.L_15 - .L_14)
.L_14:
        /*001c*/ 	.word	0x00000000
        /*0020*/ 	.short	0x0006
        /*0022*/ 	.short	0x0030
        /*0024*/ 	.byte	0x00, 0xf4, 0x21, 0x00


	//----- nvinfo : EIATTR_KPARAM_INFO
	.align		4
.L_15:
        /*0028*/ 	.byte	0x04, 0x17
        /*002a*/ 	.short	(.L_17 - .L_16)
.L_16:
        /*002c*/ 	.word	0x00000000
        /*0030*/ 	.short	0x0005
        /*0032*/ 	.short	0x0028
        /*0034*/ 	.byte	0x00, 0xf4, 0x21, 0x00


	//----- nvinfo : EIATTR_KPARAM_INFO
	.align		4
.L_17:
        /*0038*/ 	.byte	0x04, 0x17
        /*003a*/ 	.short	(.L_19 - .L_18)
.L_18:
        /*003c*/ 	.word	0x00000000
        /*0040*/ 	.short	0x0004
        /*0042*/ 	.short	0x0020
        /*0044*/ 	.byte	0x00, 0xf4, 0x21, 0x00


	//----- nvinfo : EIATTR_KPARAM_INFO
	.align		4
.L_19:
        /*0048*/ 	.byte	0x04, 0x17
        /*004a*/ 	.short	(.L_21 - .L_20)
.L_20:
        /*004c*/ 	.word	0x00000000
        /*0050*/ 	.short	0x0003
        /*0052*/ 	.short	0x0018
        /*0054*/ 	.byte	0x00, 0xf4, 0x21, 0x00


	//----- nvinfo : EIATTR_KPARAM_INFO
	.align		4
.L_21:
        /*0058*/ 	.byte	0x04, 0x17
        /*005a*/ 	.short	(.L_23 - .L_22)
.L_22:
        /*005c*/ 	.word	0x00000000
        /*0060*/ 	.short	0x0002
        /*0062*/ 	.short	0x0010
        /*0064*/ 	.byte	0x00, 0xf4, 0x21, 0x00


	//----- nvinfo : EIATTR_KPARAM_INFO
	.align		4
.L_23:
        /*0068*/ 	.byte	0x04, 0x17
        /*006a*/ 	.short	(.L_25 - .L_24)
.L_24:
        /*006c*/ 	.word	0x00000000
        /*0070*/ 	.short	0x0001
        /*0072*/ 	.short	0x0008
        /*0074*/ 	.byte	0x00, 0xf4, 0x21, 0x00


	//----- nvinfo : EIATTR_KPARAM_INFO
	.align		4
.L_25:
        /*0078*/ 	.byte	0x04, 0x17
        /*007a*/ 	.short	(.L_27 - .L_26)
.L_26:
        /*007c*/ 	.word	0x00000000
        /*0080*/ 	.short	0x0000
        /*0082*/ 	.short	0x0000
        /*0084*/ 	.byte	0x00, 0xf4, 0x21, 0x00


	//----- nvinfo : EIATTR_SPARSE_MMA_MASK
	.align		4
.L_27:
        /*0088*/ 	.byte	0x03, 0x50
        /*008a*/ 	.short	0x0000


	//----- nvinfo : EIATTR_MAXREG_COUNT
	.align		4
        /*008c*/ 	.byte	0x03, 0x1b
        /*008e*/ 	.short	0x00ff


	//----- nvinfo : EIATTR_EXIT_INSTR_OFFSETS
	.align		4
        /*0090*/ 	.byte	0x04, 0x1c
        /*0092*/ 	.short	(.L_29 - .L_28)


	//   ....[0]....
.L_28:
        /*0094*/ 	.word	0x000005e0


	//   ....[1]....
        /*0098*/ 	.word	0x00000600


	//----- nvinfo : EIATTR_REQNTID
	.align		4
.L_29:
        /*009c*/ 	.byte	0x04, 0x10
        /*009e*/ 	.short	(.L_31 - .L_30)
.L_30:
        /*00a0*/ 	.word	0x00000080
        /*00a4*/ 	.word	0x00000001
        /*00a8*/ 	.word	0x00000001


	//----- nvinfo : EIATTR_CBANK_PARAM_SIZE
	.align		4
.L_31:
        /*00ac*/ 	.byte	0x03, 0x19
        /*00ae*/ 	.short	0x003c


	//----- nvinfo : EIATTR_PARAM_CBANK
	.align		4
        /*00b0*/ 	.byte	0x04, 0x0a
        /*00b2*/ 	.short	(.L_33 - .L_32)
	.align		4
.L_32:
        /*00b4*/ 	.word	index@(.nv.constant0.triton_poi_fused__native_batch_norm_legit_no_training_add_50)
        /*00b8*/ 	.short	0x0210
        /*00ba*/ 	.short	0x003c


	//----- nvinfo : EIATTR_SW_WAR
	.align		4
.L_33:
        /*00bc*/ 	.byte	0x04, 0x36
        /*00be*/ 	.short	(.L_35 - .L_34)
.L_34:
        /*00c0*/ 	.word	0x00000008
.L_35:


//--------------------- .nv.callgraph             --------------------------
	.section	.nv.callgraph,"",@"SHT_CUDA_CALLGRAPH"
	.align	4
	.sectionentsize	8
	.align		4
        /*0000*/ 	.word	0x00000000
	.align		4
        /*0004*/ 	.word	0xffffffff
	.align		4
        /*0008*/ 	.word	0x00000000
	.align		4
        /*000c*/ 	.word	0xfffffffe
	.align		4
        /*0010*/ 	.word	0x00000000
	.align		4
        /*0014*/ 	.word	0xfffffffd
	.align		4
        /*0018*/ 	.word	0x00000000
	.align		4
        /*001c*/ 	.word	0xfffffffc


//--------------------- .nv.constant4             --------------------------
	.section	.nv.constant4,"a",@progbits
	.align	8
	.align		8
.nv.constant4:
        /*0000*/ 	.dword	_$_str
	.align		8
        /*0008*/ 	.dword	_$_str_$_2


//--------------------- .text.triton_poi_fused__native_batch_norm_legit_no_training_add_50 --------------------------
	.section	.text.triton_poi_fused__native_batch_norm_legit_no_training_add_50,"ax",@progbits
	.align	128
        .global         triton_poi_fused__native_batch_norm_legit_no_training_add_50
        .type           triton_poi_fused__native_batch_norm_legit_no_training_add_50,@function
        .size           triton_poi_fused__native_batch_norm_legit_no_training_add_50,(.L_x_1 - triton_poi_fused__native_batch_norm_legit_no_training_add_50)
        .other          triton_poi_fused__native_batch_norm_legit_no_training_add_50,@"STO_CUDA_ENTRY STV_DEFAULT"
triton_poi_fused__native_batch_norm_legit_no_training_add_50:
.text.triton_poi_fused__native_batch_norm_legit_no_training_add_50:
[----:B------:R-:W0:Y:S01]  /*0000*/  LDC R1, c[0x0][0x28] ;  /* 0x00000a00ff017b82 */ /* 0x000e220000000800 */
[----:B------:R-:W1:Y:S01]  /*0010*/  S2R R0, SR_TID.X ;  /* 0x0000000000007919 */ /* 0x000e620000002100 */
[----:B------:R-:W-:-:S06]  /*0020*/  HFMA2.MMA R6, -RZ, RZ, 0, 0 ;  /* 0x00000000ff067435 */ /* 0x000fcc00000001ff */
[----:B------:R-:W2:Y:S01]  /*0030*/  LDC.64 R16, c[0x0][0x228] ;  /* 0x00008a00ff107b82 */ /* 0x000ea20000000a00 */
[----:B------:R-:W-:Y:S01]  /*0040*/  MOV R26, RZ ;  /* 0x000000ff001a7202 */ /* 0x000fe20000000f00 */
[----:B------:R-:W3:Y:S01]  /*0050*/  S2R R7, SR_CTAID.X ;  /* 0x0000000000077919 */ /* 0x000ee20000002500 */
[----:B------:R-:W-:Y:S01]  /*0060*/  HFMA2.MMA R22, -RZ, RZ, 0, 0 ;  /* 0x00000000ff167435 */ /* 0x000fe200000001ff */
[----:B------:R-:W-:-:S04]  /*0070*/  ULDC.64 UR4, c[0x0][0x208] ;  /* 0x0000820000047ab9 */ /* 0x000fc80000000a00 */
[----:B------:R-:W4:Y:S08]  /*0080*/  LDC.64 R14, c[0x0][0x220] ;  /* 0x00008800ff0e7b82 */ /* 0x000f300000000a00 */
[----:B------:R-:W5:Y:S08]  /*0090*/  LDC.64 R10, c[0x0][0x218] ;  /* 0x00008600ff0a7b82 */ /* 0x000f700000000a00 */
[----:B------:R-:W4:Y:S01]  /*00a0*/  LDC.64 R4, c[0x0][0x230] ;  /* 0x00008c00ff047b82 */ /* 0x000f220000000a00 */
[----:B-1----:R-:W-:-:S04]  /*00b0*/  SHF.L.U32 R0, R0, 0x1, RZ ;  /* 0x0000000100007819 */ /* 0x002fc800000006ff */
[----:B------:R-:W-:-:S04]  /*00c0*/  LOP3.LUT R0, R0, 0xfe, RZ, 0xc0, !PT ;  /* 0x000000fe00007812 */ /* 0x000fc800078ec0ff */
[----:B---3--:R-:W-:-:S04]  /*00d0*/  LEA R7, R7, R0, 0x8 ;  /* 0x0000000007077211 */ /* 0x008fc800078e40ff */
[----:B------:R-:W-:Y:S01]  /*00e0*/  IADD3 R27, R7, 0x1, RZ ;  /* 0x00000001071b7810 */ /* 0x000fe20007ffe0ff */
[C---:B------:R-:W-:Y:S01]  /*00f0*/  IMAD.HI R24, R7.reuse, -0x53896e7b, R6 ;  /* 0xac76918507187827 */ /* 0x040fe200078e0206 */
[----:B------:R-:W-:-:S03]  /*0100*/  ISETP.GE.AND P0, PT, R7, 0x17c0, PT ;  /* 0x000017c00700780c */ /* 0x000fc60003f06270 */
[----:B------:R-:W-:Y:S01]  /*0110*/  IMAD.HI R26, R27, -0x53896e7b, R26 ;  /* 0xac7691851b1a7827 */ /* 0x000fe200078e021a */
[----:B------:R-:W-:-:S04]  /*0120*/  SHF.R.U32.HI R3, RZ, 0x1f, R24 ;  /* 0x0000001fff037819 */ /* 0x000fc80000011618 */
[----:B------:R-:W-:Y:S02]  /*0130*/  LEA.HI.SX32 R24, R24, R3, 0x1a ;  /* 0x0000000318187211 */ /* 0x000fe400078fd2ff */
[----:B------:R-:W-:-:S03]  /*0140*/  SHF.R.U32.HI R3, RZ, 0x1f, R26 ;  /* 0x0000001fff037819 */ /* 0x000fc6000001161a */
[----:B------:R-:W-:Y:S01]  /*0150*/  IMAD R21, R24, -0x5f, R7 ;  /* 0xffffffa118157824 */ /* 0x000fe200078e0207 */
[----:B------:R-:W-:Y:S02]  /*0160*/  LEA.HI.SX32 R26, R26, R3, 0x1a ;  /* 0x000000031a1a7211 */ /* 0x000fe400078fd2ff */
[----:B------:R-:W1:Y:S01]  /*0170*/  LDC.64 R2, c[0x0][0x240] ;  /* 0x00009000ff027b82 */ /* 0x000e620000000a00 */
[----:B--2---:R-:W-:-:S04]  /*0180*/  IMAD.WIDE R8, R21, 0x4, R16 ;  /* 0x0000000415087825 */ /* 0x004fc800078e0210 */
[----:B------:R-:W-:Y:S01]  /*0190*/  IMAD R23, R26, -0x5f, R27 ;  /* 0xffffffa11a177824 */ /* 0x000fe200078e021b */
[----:B------:R2:W3:Y:S03]  /*01a0*/  @!P0 LDG.E.EL R22, desc[UR4][R8.64] ;  /* 0x0000000408168981 */ /* 0x0004e6000c2e1900 */
[----:B------:R-:W-:-:S05]  /*01b0*/  IMAD.WIDE R16, R23, 0x4, R16 ;  /* 0x0000000417107825 */ /* 0x000fca00078e0210 */
[----:B------:R5:W3:Y:S01]  /*01c0*/  @!P0 LDG.E.EL R6, desc[UR4][R16.64] ;  /* 0x0000000410068981 */ /* 0x000ae2000c2e1900 */
[----:B------:R-:W-:Y:S01]  /*01d0*/  MOV R25, RZ ;  /* 0x000000ff00197202 */ /* 0x000fe20000000f00 */
[----:B--2---:R-:W2:Y:S01]  /*01e0*/  LDC.64 R8, c[0x0][0x238] ;  /* 0x00008e00ff087b82 */ /* 0x004ea20000000a00 */
[----:B------:R-:W-:Y:S01]  /*01f0*/  HFMA2.MMA R20, -RZ, RZ, 0, 0 ;  /* 0x00000000ff147435 */ /* 0x000fe200000001ff */
[C---:B----4-:R-:W-:Y:S01]  /*0200*/  IMAD.WIDE R12, R21.reuse, 0x4, R14 ;  /* 0x00000004150c7825 */ /* 0x050fe200078e020e */
[----:B------:R-:W-:Y:S02]  /*0210*/  ISETP.GE.AND P2, PT, R21, 0x54, PT ;  /* 0x000000541500780c */ /* 0x000fe40003f46270 */
[----:B------:R-:W-:Y:S02]  /*0220*/  CS2R R18, SRZ ;  /* 0x0000000000127805 */ /* 0x000fe4000001ff00 */
[----:B------:R-:W-:Y:S01]  /*0230*/  MOV R0, RZ ;  /* 0x000000ff00007202 */ /* 0x000fe20000000f00 */
[----:B------:R-:W-:Y:S01]  /*0240*/  IMAD R29, R24, 0x54, R21 ;  /* 0x00000054181d7824 */ /* 0x000fe200078e0215 */
[----:B------:R-:W-:Y:S01]  /*0250*/  ISETP.LT.AND P3, PT, R23, 0x54, !P0 ;  /* 0x000000541700780c */ /* 0x000fe20004761270 */
[----:B------:R-:W-:Y:S01]  /*0260*/  IMAD R24, R26, 0x54, R23 ;  /* 0x000000541a187824 */ /* 0x000fe200078e0217 */
[C---:B------:R-:W-:Y:S01]  /*0270*/  ISETP.LT.AND P1, PT, R7.reuse, 0x17c0, !P2 ;  /* 0x000017c00700780c */ /* 0x040fe20005721270 */
[----:B-----5:R-:W-:Y:S01]  /*0280*/  IMAD.WIDE R26, R7, 0x4, R10 ;  /* 0x00000004071a7825 */ /* 0x020fe200078e020a */
[----:B------:R2:W4:Y:S03]  /*0290*/  @!P0 LDG.E.EL R25, desc[UR4][R12.64] ;  /* 0x000000040c198981 */ /* 0x000526000c2e1900 */
[----:B------:R-:W-:Y:S01]  /*02a0*/  IMAD.WIDE R14, R23, 0x4, R14 ;  /* 0x00000004170e7825 */ /* 0x000fe200078e020e */
[----:B------:R-:W4:Y:S03]  /*02b0*/  @!P0 LDG.E.64 R18, desc[UR4][R26.64] ;  /* 0x000000041a128981 */ /* 0x000f26000c1e1b00 */
[----:B0-----:R-:W-:Y:S01]  /*02c0*/  IMAD.WIDE R16, R21, 0x4, R4 ;  /* 0x0000000415107825 */ /* 0x001fe200078e0204 */
[----:B------:R0:W5:Y:S03]  /*02d0*/  @!P0 LDG.E.EL R20, desc[UR4][R14.64] ;  /* 0x000000040e148981 */ /* 0x000166000c2e1900 */
[----:B-1----:R-:W-:Y:S01]  /*02e0*/  IMAD.WIDE R10, R29, 0x4, R2 ;  /* 0x000000041d0a7825 */ /* 0x002fe200078e0202 */
[----:B------:R1:W4:Y:S03]  /*02f0*/  @!P0 LDG.E.EL R0, desc[UR4][R16.64] ;  /* 0x0000000410008981 */ /* 0x000326000c2e1900 */
[----:B--2---:R-:W-:Y:S01]  /*0300*/  IMAD.WIDE R12, R21, 0x4, R8 ;  /* 0x00000004150c7825 */ /* 0x004fe200078e0208 */
[----:B------:R-:W-:Y:S01]  /*0310*/  HFMA2.MMA R21, -RZ, RZ, 0, 0 ;  /* 0x00000000ff157435 */ /* 0x000fe200000001ff */
[----:B0-----:R-:W-:-:S02]  /*0320*/  CS2R R14, SRZ ;  /* 0x00000000000e7805 */ /* 0x001fc4000001ff00 */
[----:B------:R-:W-:Y:S01]  /*0330*/  IMAD.WIDE R2, R24, 0x4, R2 ;  /* 0x0000000418027825 */ /* 0x000fe200078e0202 */
[----:B-1----:R-:W-:-:S03]  /*0340*/  CS2R R16, SRZ ;  /* 0x0000000000107805 */ /* 0x002fc6000001ff00 */
[C---:B------:R-:W-:Y:S01]  /*0350*/  IMAD.WIDE R4, R23.reuse, 0x4, R4 ;  /* 0x0000000417047825 */ /* 0x040fe200078e0204 */
[----:B------:R-:W2:Y:S03]  /*0360*/  @!P0 LDG.E.EL R15, desc[UR4][R12.64] ;  /* 0x000000040c0f8981 */ /* 0x000ea6000c2e1900 */
[----:B------:R-:W-:Y:S01]  /*0370*/  IMAD.WIDE R8, R23, 0x4, R8 ;  /* 0x0000000417087825 */ /* 0x000fe200078e0208 */
[----:B------:R-:W2:Y:S04]  /*0380*/  @P1 LDG.E R16, desc[UR4][R10.64] ;  /* 0x000000040a101981 */ /* 0x000ea8000c1e1900 */
[----:B------:R0:W2:Y:S04]  /*0390*/  @P3 LDG.E R21, desc[UR4][R2.64] ;  /* 0x0000000402153981 */ /* 0x0000a8000c1e1900 */
[----:B------:R1:W2:Y:S04]  /*03a0*/  @!P0 LDG.E.EL R17, desc[UR4][R4.64] ;  /* 0x0000000404118981 */ /* 0x0002a8000c2e1900 */
[----:B------:R1:W2:Y:S01]  /*03b0*/  @!P0 LDG.E.EL R14, desc[UR4][R8.64] ;  /* 0x00000004080e8981 */ /* 0x0002a2000c2e1900 */
[----:B------:R-:W-:Y:S01]  /*03c0*/  MOV R27, 0x3e800000 ;  /* 0x3e800000001b7802 */ /* 0x000fe20000000f00 */
[----:B0-----:R-:W0:Y:S02]  /*03d0*/  LDC.64 R2, c[0x0][0x210] ;  /* 0x00008400ff027b82 */ /* 0x001e240000000a00 */
[----:B0-----:R-:W-:-:S04]  /*03e0*/  IMAD.WIDE R2, R7, 0x4, R2 ;  /* 0x0000000407027825 */ /* 0x001fc800078e0202 */
[----:B---3--:R-:W-:-:S04]  /*03f0*/  FADD R22, R22, 9.9999997473787516356e-06 ;  /* 0x3727c5ac16167421 */ /* 0x008fc80000000000 */
[----:B------:R-:W0:Y:S01]  /*0400*/  MUFU.SQRT R24, R22 ;  /* 0x0000001600187308 */ /* 0x000e220000002000 */
[----:B------:R-:W-:-:S07]  /*0410*/  FADD R6, R6, 9.9999997473787516356e-06 ;  /* 0x3727c5ac06067421 */ /* 0x000fce0000000000 */
[----:B------:R-:W3:Y:S01]  /*0420*/  MUFU.SQRT R26, R6 ;  /* 0x00000006001a7308 */ /* 0x000ee20000002000 */
[C---:B0-----:R-:W-:Y:S02]  /*0430*/  FSETP.GT.AND P6, PT, R24.reuse, 8.50705917302346158658e+37, PT ;  /* 0x7e8000001800780b */ /* 0x041fe40003fc4000 */
[----:B------:R-:W-:Y:S02]  /*0440*/  FSETP.GEU.AND P4, PT, R24, 1.175494350822287508e-38, PT ;  /* 0x008000001800780b */ /* 0x000fe40003f8e000 */
[----:B-1----:R-:W-:Y:S02]  /*0450*/  FSEL R5, R27, 1, P6 ;  /* 0x3f8000001b057808 */ /* 0x002fe40003000000 */
[----:B---3--:R-:W-:-:S07]  /*0460*/  FSETP.GT.AND P5, PT, R26, 8.50705917302346158658e+37, PT ;  /* 0x7e8000001a00780b */ /* 0x008fce0003fa4000 */
[----:B------:R-:W-:Y:S01]  /*0470*/  @P6 FMUL R24, R24, 0.25 ;  /* 0x3e80000018186820 */ /* 0x000fe20000400000 */
[----:B------:R-:W-:-:S03]  /*0480*/  FSETP.GEU.AND P6, PT, R26, 1.175494350822287508e-38, PT ;  /* 0x008000001a00780b */ /* 0x000fc60003fce000 */
[----:B------:R-:W-:Y:S02]  /*0490*/  @!P4 FMUL R24, R24, 16777216 ;  /* 0x4b8000001818c820 */ /* 0x000fe40000400000 */
[----:B------:R-:W-:-:S04]  /*04a0*/  @P5 FMUL R26, R26, 0.25 ;  /* 0x3e8000001a1a5820 */ /* 0x000fc80000400000 */
[----:B------:R-:W0:Y:S04]  /*04b0*/  MUFU.RCP R24, R24 ;  /* 0x0000001800187308 */ /* 0x000e280000001000 */
[----:B------:R-:W-:-:S06]  /*04c0*/  @!P6 FMUL R26, R26, 16777216 ;  /* 0x4b8000001a1ae820 */ /* 0x000fcc0000400000 */
[----:B------:R-:W1:Y:S01]  /*04d0*/  MUFU.RCP R26, R26 ;  /* 0x0000001a001a7308 */ /* 0x000e620000001000 */
[----:B------:R-:W-:Y:S01]  /*04e0*/  FSEL R9, R27, 1, P5 ;  /* 0x3f8000001b097808 */ /* 0x000fe20002800000 */
[----:B------:R-:W-:Y:S01]  /*04f0*/  @!P4 FMUL R5, R5, 16777216 ;  /* 0x4b8000000505c820 */ /* 0x000fe20000400000 */
[----:B----4-:R-:W-:-:S03]  /*0500*/  FADD R18, -R25, R18 ;  /* 0x0000001219127221 */ /* 0x010fc60000000100 */
[----:B------:R-:W-:Y:S01]  /*0510*/  @!P6 FMUL R9, R9, 16777216 ;  /* 0x4b8000000909e820 */ /* 0x000fe20000400000 */
[----:B0-----:R-:W-:Y:S01]  /*0520*/  FMUL R5, R24, R5 ;  /* 0x0000000518057220 */ /* 0x001fe20000400000 */
[----:B------:R-:W-:Y:S01]  /*0530*/  ISETP.GE.AND P4, PT, R23, 0x54, PT ;  /* 0x000000541700780c */ /* 0x000fe20003f86270 */
[----:B-----5:R-:W-:Y:S02]  /*0540*/  FADD R19, -R20, R19 ;  /* 0x0000001314137221 */ /* 0x020fe40000000100 */
[----:B------:R-:W-:Y:S01]  /*0550*/  FMUL R18, R18, R5 ;  /* 0x0000000512127220 */ /* 0x000fe20000400000 */
[----:B-1----:R-:W-:-:S03]  /*0560*/  FMUL R4, R26, R9 ;  /* 0x000000091a047220 */ /* 0x002fc60000400000 */
[----:B--2---:R-:W-:Y:S01]  /*0570*/  FFMA R18, R18, R0, R15 ;  /* 0x0000000012127223 */ /* 0x004fe2000000000f */
[----:B------:R-:W-:Y:S01]  /*0580*/  FMUL R19, R19, R4 ;  /* 0x0000000413137220 */ /* 0x000fe20000400000 */
[----:B------:R-:W-:Y:S02]  /*0590*/  SEL R5, R16, RZ, P1 ;  /* 0x000000ff10057207 */ /* 0x000fe40000800000 */
[----:B------:R-:W-:Y:S01]  /*05a0*/  SEL R0, R21, RZ, P3 ;  /* 0x000000ff15007207 */ /* 0x000fe20001800000 */
[----:B------:R-:W-:Y:S02]  /*05b0*/  FFMA R19, R19, R17, R14 ;  /* 0x0000001113137223 */ /* 0x000fe4000000000e */
[----:B------:R-:W-:Y:S02]  /*05c0*/  @!P2 FADD R18, R18, R5 ;  /* 0x000000051212a221 */ /* 0x000fe40000000000 */
[----:B------:R-:W-:Y:S01]  /*05d0*/  @!P4 FADD R19, R19, R0 ;  /* 0x000000001313c221 */ /* 0x000fe20000000000 */
[----:B------:R-:W-:Y:S06]  /*05e0*/  @P0 EXIT ;  /* 0x000000000000094d */ /* 0x000fec0003800000 */
[----:B------:R-:W-:Y:S01]  /*05f0*/  STG.E.64 desc[UR4][R2.64], R18 ;  /* 0x0000001202007986 */ /* 0x000fe2000c101b04 */
[----:B------:R-:W-:Y:S05]  /*0600*/  EXIT ;  /* 0x000000000000794d */ /* 0x000fea0003800000 */
.L_x_0:
[----:B------:R-:W-:-:S00]  /*0610*/  BRA `(.L_x_0) ;  /* 0xfffffffc00fc7947 */ /* 0x000fc0000383ffff */
[----:B------:R-:W-:-:S00]  /*0620*/  NOP ;  /* 0x0000000000007918 */ /* 0x000fc00000000000 */
        /* <DEDUP_REMOVED lines=13> */
.L_x_1:


//--------------------- .nv.global.init           --------------------------
	.section	.nv.global.init,"aw",@progbits
.nv.global.init:
	.type		_$_str,@object
	.size		_$_str,(_$_str_$_2 - _$_str)
_$_str:
        /*0000*/ 	.byte	0x5f, 0x5f, 0x43, 0x55, 0x44, 0x41, 0x5f, 0x46, 0x54, 0x5a, 0x00
	.type		_$_str_$_2,@object
	.size		_$_str_$_2,(.L_1 - _$_str_$_2)
_$_str_$_2:
        /*000b*/ 	.byte	0x5f, 0x5f, 0x43, 0x55, 0x44, 0x41, 0x5f, 0x50, 0x52, 0x45, 0x43, 0x5f, 0x53, 0x51, 0x52, 0x54
        /*001b*/ 	.byte	0x00
.L_1:


//--------------------- .nv.constant0.triton_poi_fused__native_batch_norm_legit_no_training_add_50 --------------------------
	.section	.nv.constant0.triton_poi_fused__native_batch_norm_legit_no_training_add_50,"a",@progbits
	.sectionflags	@""
	.align	4
.nv.constant0.triton_poi_fused__native_batch_norm_legit_no_training_add_50:
	.zero		588
